	.headerflags	@"EF_CUDA_TEXMODE_UNIFIED EF_CUDA_64BIT_ADDRESS EF_CUDA_ACCELERATORS EF_CUDA_SM90 EF_CUDA_VIRTUAL_SM(EF_CUDA_SM90)"
	.elftype	@"ET_EXEC"


//--------------------- .nv.info                  --------------------------
	.section	.nv.info,"",@"SHT_CUDA_INFO"
	.align	4


	//----- nvinfo : EIATTR_REGCOUNT
	.align		4
        /*0000*/ 	.byte	0x04, 0x2f
        /*0002*/ 	.short	(.L_1 - .L_0)
	.align		4
.L_0:
        /*0004*/ 	.word	index@(triton_poi_fused_addmm_relu_4)
        /*0008*/ 	.word	0x0000000c


	//----- nvinfo : EIATTR_MIN_STACK_SIZE
	.align		4
.L_1:
        /*000c*/ 	.byte	0x04, 0x12
        /*000e*/ 	.short	(.L_3 - .L_2)
	.align		4
.L_2:
        /*0010*/ 	.word	index@(triton_poi_fused_addmm_relu_4)
        /*0014*/ 	.word	0x00000000


	//----- nvinfo : EIATTR_FRAME_SIZE
	.align		4
.L_3:
        /*0018*/ 	.byte	0x04, 0x11
        /*001a*/ 	.short	(.L_5 - .L_4)
	.align		4
.L_4:
        /*001c*/ 	.word	index@(triton_poi_fused_addmm_relu_4)
        /*0020*/ 	.word	0x00000000


	//----- nvinfo : EIATTR_MIN_STACK_SIZE
	.align		4
.L_5:
        /*0024*/ 	.byte	0x04, 0x12
        /*0026*/ 	.short	(.L_7 - .L_6)
	.align		4
.L_6:
        /*0028*/ 	.word	index@(triton_poi_fused_addmm_relu_4)
        /*002c*/ 	.word	0x00000000
.L_7:


//--------------------- .nv.info.triton_poi_fused_addmm_relu_4 --------------------------
	.section	.nv.info.triton_poi_fused_addmm_relu_4,"",@"SHT_CUDA_INFO"
	.sectionflags	@""
	.align	4


	//----- nvinfo : EIATTR_CUDA_API_VERSION
	.align		4
        /*0000*/ 	.byte	0x04, 0x37
        /*0002*/ 	.short	(.L_9 - .L_8)
.L_8:
        /*0004*/ 	.word	0x0000007c


	//----- nvinfo : EIATTR_KPARAM_INFO
	.align		4
.L_9:
        /*0008*/ 	.byte	0x04, 0x17
        /*000a*/ 	.short	(.L_11 - .L_10)
.L_10:
        /*000c*/ 	.word	0x00000000
        /*0010*/ 	.short	0x0002
        /*0012*/ 	.short	0x0010
        /*0014*/ 	.byte	0x00, 0xf0, 0x11, 0x00


	//----- nvinfo : EIATTR_KPARAM_INFO
	.align		4
.L_11:
        /*0018*/ 	.byte	0x04, 0x17
        /*001a*/ 	.short	(.L_13 - .L_12)
.L_12:
        /*001c*/ 	.word	0x00000000
        /*0020*/ 	.short	0x0001
        /*0022*/ 	.short	0x0008
        /*0024*/ 	.byte	0x00, 0xf4, 0x21, 0x00


	//----- nvinfo : EIATTR_KPARAM_INFO
	.align		4
.L_13:
        /*0028*/ 	.byte	0x04, 0x17
        /*002a*/ 	.short	(.L_15 - .L_14)
.L_14:
        /*002c*/ 	.word	0x00000000
        /*0030*/ 	.short	0x0000
        /*0032*/ 	.short	0x0000
        /*0034*/ 	.byte	0x00, 0xf4, 0x21, 0x00


	//----- nvinfo : EIATTR_SPARSE_MMA_MASK
	.align		4
.L_15:
        /*0038*/ 	.byte	0x03, 0x50
        /*003a*/ 	.short	0x0000


	//----- nvinfo : EIATTR_MAXREG_COUNT
	.align		4
        /*003c*/ 	.byte	0x03, 0x1b
        /*003e*/ 	.short	0x00ff


	//----- nvinfo : EIATTR_EXIT_INSTR_OFFSETS
	.align		4
        /*0040*/ 	.byte	0x04, 0x1c
        /*0042*/ 	.short	(.L_17 - .L_16)


	//   ....[0]....
.L_16:
        /*0044*/ 	.word	0x00000170


	//   ....[1]....
        /*0048*/ 	.word	0x00000190


	//----- nvinfo : EIATTR_REQNTID
	.align		4
.L_17:
        /*004c*/ 	.byte	0x04, 0x10
        /*004e*/ 	.short	(.L_19 - .L_18)
.L_18:
        /*0050*/ 	.word	0x00000080
        /*0054*/ 	.word	0x00000001
        /*0058*/ 	.word	0x00000001


	//----- nvinfo : EIATTR_CBANK_PARAM_SIZE
	.align		4
.L_19:
        /*005c*/ 	.byte	0x03, 0x19
        /*005e*/ 	.short	0x0014


	//----- nvinfo : EIATTR_PARAM_CBANK
	.align		4
        /*0060*/ 	.byte	0x04, 0x0a
        /*0062*/ 	.short	(.L_21 - .L_20)
	.align		4
.L_20:
        /*0064*/ 	.word	index@(.nv.constant0.triton_poi_fused_addmm_relu_4)
        /*0068*/ 	.short	0x0210
        /*006a*/ 	.short	0x0014


	//----- nvinfo : EIATTR_SW_WAR
	.align		4
.L_21:
        /*006c*/ 	.byte	0x04, 0x36
        /*006e*/ 	.short	(.L_23 - .L_22)
.L_22:
        /*0070*/ 	.word	0x00000008
.L_23:


//--------------------- .nv.callgraph             --------------------------
	.section	.nv.callgraph,"",@"SHT_CUDA_CALLGRAPH"
	.align	4
	.sectionentsize	8
	.align		4
        /*0000*/ 	.word	0x00000000
	.align		4
        /*0004*/ 	.word	0xffffffff
	.align		4
        /*0008*/ 	.word	0x00000000
	.align		4
        /*000c*/ 	.word	0xfffffffe
	.align		4
        /*0010*/ 	.word	0x00000000
	.align		4
        /*0014*/ 	.word	0xfffffffd
	.align		4
        /*0018*/ 	.word	0x00000000
	.align		4
        /*001c*/ 	.word	0xfffffffc


//--------------------- .text.triton_poi_fused_addmm_relu_4 --------------------------
	.section	.text.triton_poi_fused_addmm_relu_4,"ax",@progbits
	.align	128
        .global         triton_poi_fused_addmm_relu_4
        .type           triton_poi_fused_addmm_relu_4,@function
        .size           triton_poi_fused_addmm_relu_4,(.L_x_1 - triton_poi_fused_addmm_relu_4)
        .other          triton_poi_fused_addmm_relu_4,@"STO_CUDA_ENTRY STV_DEFAULT"
triton_poi_fused_addmm_relu_4:
.text.triton_poi_fused_addmm_relu_4:
[----:B------:R-:W0:Y:S02]  /*0000*/  LDC R1, c[0x0][0x28] ;  /* 0x00000a00ff017b82 */ /* 0x000e240000000800 */
[----:B------:R-:W1:Y:S01]  /*0010*/  S2R R6, SR_TID.X ;  /* 0x0000000000067919 */ /* 0x000e620000002100 */
[----:B------:R-:W2:Y:S01]  /*0020*/  LDC.64 R2, c[0x0][0x210] ;  /* 0x00008400ff027b82 */ /* 0x000ea20000000a00 */
[----:B------:R-:W-:Y:S01]  /*0030*/  ULDC.64 UR4, c[0x0][0x208] ;  /* 0x0000820000047ab9 */ /* 0x000fe20000000a00 */
[----:B------:R-:W3:Y:S06]  /*0040*/  S2R R7, SR_CTAID.X ;  /* 0x0000000000077919 */ /* 0x000eec0000002500 */
[----:B------:R-:W4:Y:S01]  /*0050*/  LDC.64 R4, c[0x0][0x218] ;  /* 0x00008600ff047b82 */ /* 0x000f220000000a00 */
[----:B-1----:R-:W-:-:S05]  /*0060*/  LOP3.LUT R6, R6, 0x7f, RZ, 0xc0, !PT ;  /* 0x0000007f06067812 */ /* 0x002fca00078ec0ff */
[----:B---3--:R-:W-:Y:S02]  /*0070*/  IMAD R7, R7, 0x80, R6 ;  /* 0x0000008007077824 */ /* 0x008fe400078e0206 */
[----:B------:R-:W-:Y:S02]  /*0080*/  IMAD.MOV.U32 R6, RZ, RZ, RZ ;  /* 0x000000ffff067224 */ /* 0x000fe400078e00ff */
[C---:B--2---:R-:W-:Y:S01]  /*0090*/  IMAD.WIDE R2, R7.reuse, 0x4, R2 ;  /* 0x0000000407027825 */ /* 0x044fe200078e0202 */
[----:B------:R-:W-:-:S03]  /*00a0*/  ISETP.GE.AND P1, PT, R7, 0x1e0, PT ;  /* 0x000001e00700780c */ /* 0x000fc60003f26270 */
[----:B------:R-:W-:-:S05]  /*00b0*/  IMAD.HI R0, R7, -0x77777777, R6 ;  /* 0x8888888907007827 */ /* 0x000fca00078e0206 */
[----:B------:R-:W-:-:S04]  /*00c0*/  SHF.R.U32.HI R9, RZ, 0x1f, R0 ;  /* 0x0000001fff097819 */ /* 0x000fc80000011600 */
[----:B------:R-:W-:Y:S01]  /*00d0*/  LEA.HI.SX32 R9, R0, R9, 0x1a ;  /* 0x0000000900097211 */ /* 0x000fe200078fd2ff */
[----:B------:R-:W-:-:S04]  /*00e0*/  HFMA2.MMA R0, -RZ, RZ, 0, 0 ;  /* 0x00000000ff007435 */ /* 0x000fc800000001ff */
[----:B------:R-:W-:Y:S01]  /*00f0*/  IMAD R9, R9, -0x78, R7 ;  /* 0xffffff8809097824 */ /* 0x000fe200078e0207 */
[----:B------:R-:W-:-:S03]  /*0100*/  MOV R7, RZ ;  /* 0x000000ff00077202 */ /* 0x000fc60000000f00 */
[----:B----4-:R-:W-:Y:S02]  /*0110*/  IMAD.WIDE R4, R9, 0x4, R4 ;  /* 0x0000000409047825 */ /* 0x010fe400078e0204 */
[----:B------:R-:W2:Y:S04]  /*0120*/  @!P1 LDG.E R0, desc[UR4][R2.64] ;  /* 0x0000000402009981 */ /* 0x000ea8000c1e1900 */
[----:B------:R-:W2:Y:S02]  /*0130*/  @!P1 LDG.E.EL R7, desc[UR4][R4.64] ;  /* 0x0000000404079981 */ /* 0x000ea4000c2e1900 */
[----:B--2---:R-:W-:Y:S01]  /*0140*/  FADD R6, R7, R0 ;  /* 0x0000000007067221 */ /* 0x004fe20000000000 */
[----:B------:R-:W-:-:S04]  /*0150*/  FSETP.GEU.AND P0, PT, R0, -R7, PT ;  /* 0x800000070000720b */ /* 0x000fc80003f0e000 */
[----:B------:R-:W-:Y:S01]  /*0160*/  FSEL R7, R6, RZ, P0 ;  /* 0x000000ff06077208 */ /* 0x000fe20000000000 */
[----:B------:R-:W-:Y:S08]  /*0170*/  @P1 EXIT ;  /* 0x000000000000194d */ /* 0x000ff00003800000 */
[----:B------:R-:W-:Y:S01]  /*0180*/  STG.E desc[UR4][R2.64], R7 ;  /* 0x0000000702007986 */ /* 0x000fe2000c101904 */
[----:B------:R-:W-:Y:S05]  /*0190*/  EXIT ;  /* 0x000000000000794d */ /* 0x000fea0003800000 */
.L_x_0:
[----:B------:R-:W-:-:S00]  /*01a0*/  BRA `(.L_x_0) ;  /* 0xfffffffc00fc7947 */ /* 0x000fc0000383ffff */
[----:B------:R-:W-:-:S00]  /*01b0*/  NOP ;  /* 0x0000000000007918 */ /* 0x000fc00000000000 */
        /* <DEDUP_REMOVED lines=12> */
.L_x_1:


//--------------------- .nv.constant0.triton_poi_fused_addmm_relu_4 --------------------------
	.section	.nv.constant0.triton_poi_fused_addmm_relu_4,"a",@progbits
	.sectionflags	@""
	.align	4
.nv.constant0.triton_poi_fused_addmm_relu_4:
	.zero		548
